//
// Generated by NVIDIA NVVM Compiler
//
// Compiler Build ID: CL-36424714
// Cuda compilation tools, release 13.0, V13.0.88
// Based on NVVM 20.0.0
//

.version 9.0
.target sm_100
.address_size 64

	// .globl	_Z5daxpymdPdS_

.visible .entry _Z5daxpymdPdS_(
	.param .u64 _Z5daxpymdPdS__param_0,
	.param .f64 _Z5daxpymdPdS__param_1,
	.param .u64 .ptr .align 1 _Z5daxpymdPdS__param_2,
	.param .u64 .ptr .align 1 _Z5daxpymdPdS__param_3
)
{
	.reg .pred 	%p<2>;
	.reg .b32 	%r<5>;
	.reg .b64 	%rd<10>;
	.reg .b64 	%fd<5>;

	ld.param.u64 	%rd4, [_Z5daxpymdPdS__param_0];
	ld.param.f64 	%fd1, [_Z5daxpymdPdS__param_1];
	ld.param.u64 	%rd2, [_Z5daxpymdPdS__param_2];
	ld.param.u64 	%rd3, [_Z5daxpymdPdS__param_3];
	mov.u32 	%r1, %ctaid.x;
	mov.u32 	%r2, %ntid.x;
	mov.u32 	%r3, %tid.x;
	mad.lo.s32 	%r4, %r1, %r2, %r3;
	cvt.u64.u32 	%rd1, %r4;
	setp.le.u64 	%p1, %rd4, %rd1;
	@%p1 bra 	$L__BB0_2;
	cvta.to.global.u64 	%rd5, %rd2;
	cvta.to.global.u64 	%rd6, %rd3;
	shl.b64 	%rd7, %rd1, 3;
	add.s64 	%rd8, %rd5, %rd7;
	ld.global.f64 	%fd2, [%rd8];
	add.s64 	%rd9, %rd6, %rd7;
	ld.global.f64 	%fd3, [%rd9];
	fma.rn.f64 	%fd4, %fd1, %fd2, %fd3;
	st.global.f64 	[%rd9], %fd4;
$L__BB0_2:
	ret;

}


// ===== COMPILED SASS (sm_100) =====

	.target	sm_100

	.elftype	@"ET_EXEC"


//--------------------- .note.nv.tkinfo           --------------------------
	.section	.note.nv.tkinfo,"",@"SHT_NOTE"
	.sectionflags	@"SHF_NOTE_NV_TKINFO"
	.tkinfo
        /*0018*/ 	.word	0x00000002
        /*0030*/ 	.string	""
        /*0030*/ 	.string	"ptxas"
        /*0030*/ 	.string	"Cuda compilation tools, release 13.0, V13.0.88"
        /*0030*/ 	.string	"Build cuda_13.0.r13.0/compiler.36424714_0"
        /*0030*/ 	.string	"-arch sm_100 -m 64 "



//--------------------- .note.nv.cuinfo           --------------------------
	.section	.note.nv.cuinfo,"",@"SHT_NOTE"
	.sectionflags	@"SHF_NOTE_NV_CUINFO"
        /*0018*/ 	.short	0x0002
        /*001a*/ 	.short	0x0064
        /*001c*/ 	.short	0x0082
	.zero		2


//--------------------- .nv.info                  --------------------------
	.section	.nv.info,"",@"SHT_CUDA_INFO"
	.align	4


	//----- nvinfo : EIATTR_REGCOUNT
	.align		4
        /*0000*/ 	.byte	0x04, 0x2f
        /*0002*/ 	.short	(.L_1 - .L_0)
	.align		4
.L_0:
        /*0004*/ 	.word	index@(_Z5daxpymdPdS_)
        /*0008*/ 	.word	0x0000000c


	//----- nvinfo : EIATTR_FRAME_SIZE
	.align		4
.L_1:
        /*000c*/ 	.byte	0x04, 0x11
        /*000e*/ 	.short	(.L_3 - .L_2)
	.align		4
.L_2:
        /*0010*/ 	.word	index@(_Z5daxpymdPdS_)
        /*0014*/ 	.word	0x00000000


	//----- nvinfo : EIATTR_MIN_STACK_SIZE
	.align		4
.L_3:
        /*0018*/ 	.byte	0x04, 0x12
        /*001a*/ 	.short	(.L_5 - .L_4)
	.align		4
.L_4:
        /*001c*/ 	.word	index@(_Z5daxpymdPdS_)
        /*0020*/ 	.word	0x00000000
.L_5:


//--------------------- .nv.compat                --------------------------
	.section	.nv.compat,"",@"SHT_CUDA_COMPAT_INFO"
	.align	4
        /*0000*/ 	.byte	0x02, 0x09, 0x00, 0x00, 0x02, 0x02, 0x01, 0x00, 0x02, 0x05, 0x05, 0x00, 0x03, 0x07, 0x01, 0x01
        /*0010*/ 	.byte	0x02, 0x03, 0x00, 0x00, 0x02, 0x06, 0x01, 0x00, 0x04, 0x0b, 0x08, 0x00, 0x01, 0x00, 0x00, 0x00
        /*0020*/ 	.byte	0x00, 0x00, 0x00, 0x00


//--------------------- .nv.info._Z5daxpymdPdS_   --------------------------
	.section	.nv.info._Z5daxpymdPdS_,"",@"SHT_CUDA_INFO"
	.sectionflags	@""
	.align	4


	//----- nvinfo : EIATTR_CUDA_API_VERSION
	.align		4
        /*0000*/ 	.byte	0x04, 0x37
        /*0002*/ 	.short	(.L_7 - .L_6)
.L_6:
        /*0004*/ 	.word	0x00000082


	//----- nvinfo : EIATTR_KPARAM_INFO
	.align		4
.L_7:
        /*0008*/ 	.byte	0x04, 0x17
        /*000a*/ 	.short	(.L_9 - .L_8)
.L_8:
        /*000c*/ 	.word	0x00000000
        /*0010*/ 	.short	0x0003
        /*0012*/ 	.short	0x0018
        /*0014*/ 	.byte	0x00, 0xf5, 0x21, 0x00


	//----- nvinfo : EIATTR_KPARAM_INFO
	.align		4
.L_9:
        /*0018*/ 	.byte	0x04, 0x17
        /*001a*/ 	.short	(.L_11 - .L_10)
.L_10:
        /*001c*/ 	.word	0x00000000
        /*0020*/ 	.short	0x0002
        /*0022*/ 	.short	0x0010
        /*0024*/ 	.byte	0x00, 0xf5, 0x21, 0x00


	//----- nvinfo : EIATTR_KPARAM_INFO
	.align		4
.L_11:
        /*0028*/ 	.byte	0x04, 0x17
        /*002a*/ 	.short	(.L_13 - .L_12)
.L_12:
        /*002c*/ 	.word	0x00000000
        /*0030*/ 	.short	0x0001
        /*0032*/ 	.short	0x0008
        /*0034*/ 	.byte	0x00, 0xf0, 0x21, 0x00


	//----- nvinfo : EIATTR_KPARAM_INFO
	.align		4
.L_13:
        /*0038*/ 	.byte	0x04, 0x17
        /*003a*/ 	.short	(.L_15 - .L_14)
.L_14:
        /*003c*/ 	.word	0x00000000
        /*0040*/ 	.short	0x0000
        /*0042*/ 	.short	0x0000
        /*0044*/ 	.byte	0x00, 0xf0, 0x21, 0x00


	//----- nvinfo : EIATTR_SPARSE_MMA_MASK
	.align		4
.L_15:
        /*0048*/ 	.byte	0x03, 0x50
        /*004a*/ 	.short	0x0000


	//----- nvinfo : EIATTR_MAXREG_COUNT
	.align		4
        /*004c*/ 	.byte	0x03, 0x1b
        /*004e*/ 	.short	0x00ff


	//----- nvinfo : EIATTR_MERCURY_ISA_VERSION
	.align		4
        /*0050*/ 	.byte	0x03, 0x5f
        /*0052*/ 	.short	0x0101


	//----- nvinfo : EIATTR_VRC_CTA_INIT_COUNT
	.align		4
        /*0054*/ 	.byte	0x02, 0x4a
	.zero		1
	.zero		1


	//----- nvinfo : EIATTR_EXIT_INSTR_OFFSETS
	.align		4
        /*0058*/ 	.byte	0x04, 0x1c
        /*005a*/ 	.short	(.L_17 - .L_16)


	//   ....[0]....
.L_16:
        /*005c*/ 	.word	0x00000080


	//   ....[1]....
        /*0060*/ 	.word	0x00000160


	//----- nvinfo : EIATTR_CBANK_PARAM_SIZE
	.align		4
.L_17:
        /*0064*/ 	.byte	0x03, 0x19
        /*0066*/ 	.short	0x0020


	//----- nvinfo : EIATTR_PARAM_CBANK
	.align		4
        /*0068*/ 	.byte	0x04, 0x0a
        /*006a*/ 	.short	(.L_19 - .L_18)
	.align		4
.L_18:
        /*006c*/ 	.word	index@(.nv.constant0._Z5daxpymdPdS_)
        /*0070*/ 	.short	0x0380
        /*0072*/ 	.short	0x0020


	//----- nvinfo : EIATTR_SW_WAR
	.align		4
.L_19:
        /*0074*/ 	.byte	0x04, 0x36
        /*0076*/ 	.short	(.L_21 - .L_20)
.L_20:
        /*0078*/ 	.word	0x00000008
.L_21:


//--------------------- .nv.callgraph             --------------------------
	.section	.nv.callgraph,"",@"SHT_CUDA_CALLGRAPH"
	.align	4
	.sectionentsize	8
	.align		4
        /*0000*/ 	.word	0x00000000
	.align		4
        /*0004*/ 	.word	0xffffffff
	.align		4
        /*0008*/ 	.word	0x00000000
	.align		4
        /*000c*/ 	.word	0xfffffffe
	.align		4
        /*0010*/ 	.word	0x00000000
	.align		4
        /*0014*/ 	.word	0xfffffffd
	.align		4
        /*0018*/ 	.word	0x00000000
	.align		4
        /*001c*/ 	.word	0xfffffffc


//--------------------- .text._Z5daxpymdPdS_      --------------------------
	.section	.text._Z5daxpymdPdS_,"ax",@progbits
	.align	128
        .global         _Z5daxpymdPdS_
        .type           _Z5daxpymdPdS_,@function
        .size           _Z5daxpymdPdS_,(.L_x_1 - _Z5daxpymdPdS_)
        .other          _Z5daxpymdPdS_,@"STO_CUDA_ENTRY STV_DEFAULT"
_Z5daxpymdPdS_:
.text._Z5daxpymdPdS_:
[----:B------:R-:W-:Y:S01]  /*0000*/  LDC R1, c[0x0][0x37c] ;  /* 0x0000df00ff017b82 */ /* 0x000fe20000000800 */
[----:B------:R-:W0:Y:S07]  /*0010*/  S2R R3, SR_TID.X ;  /* 0x0000000000037919 */ /* 0x000e2e0000002100 */
[----:B------:R-:W0:Y:S01]  /*0020*/  S2UR UR4, SR_CTAID.X ;  /* 0x00000000000479c3 */ /* 0x000e220000002500 */
[----:B------:R-:W1:Y:S07]  /*0030*/  LDCU.64 UR6, c[0x0][0x380] ;  /* 0x00007000ff0677ac */ /* 0x000e6e0008000a00 */
[----:B------:R-:W0:Y:S02]  /*0040*/  LDC R0, c[0x0][0x360] ;  /* 0x0000d800ff007b82 */ /* 0x000e240000000800 */
[----:B0-----:R-:W-:-:S05]  /*0050*/  IMAD R0, R0, UR4, R3 ;  /* 0x0000000400007c24 */ /* 0x001fca000f8e0203 */
[----:B-1----:R-:W-:-:S04]  /*0060*/  ISETP.GE.U32.AND P0, PT, R0, UR6, PT ;  /* 0x0000000600007c0c */ /* 0x002fc8000bf06070 */
[----:B------:R-:W-:-:S13]  /*0070*/  ISETP.GE.U32.AND.EX P0, PT, RZ, UR7, PT, P0 ;  /* 0x00000007ff007c0c */ /* 0x000fda000bf06100 */
[----:B------:R-:W-:Y:S05]  /*0080*/  @P0 EXIT ;  /* 0x000000000000094d */ /* 0x000fea0003800000 */
[----:B------:R-:W0:Y:S01]  /*0090*/  LDCU.128 UR8, c[0x0][0x390] ;  /* 0x00007200ff0877ac */ /* 0x000e220008000c00 */
[----:B------:R-:W-:Y:S01]  /*00a0*/  IMAD.SHL.U32 R4, R0, 0x8, RZ ;  /* 0x0000000800047824 */ /* 0x000fe200078e00ff */
[----:B------:R-:W-:Y:S01]  /*00b0*/  SHF.R.U32.HI R0, RZ, 0x1d, R0 ;  /* 0x0000001dff007819 */ /* 0x000fe20000011600 */
[----:B------:R-:W1:Y:S01]  /*00c0*/  LDCU.64 UR4, c[0x0][0x358] ;  /* 0x00006b00ff0477ac */ /* 0x000e620008000a00 */
[----:B------:R-:W2:Y:S02]  /*00d0*/  LDCU.64 UR6, c[0x0][0x388] ;  /* 0x00007100ff0677ac */ /* 0x000ea40008000a00 */
[C---:B0-----:R-:W-:Y:S02]  /*00e0*/  IADD3 R8, P0, PT, R4.reuse, UR8, RZ ;  /* 0x0000000804087c10 */ /* 0x041fe4000ff1e0ff */
[----:B------:R-:W-:Y:S02]  /*00f0*/  IADD3 R4, P1, PT, R4, UR10, RZ ;  /* 0x0000000a04047c10 */ /* 0x000fe4000ff3e0ff */
[----:B------:R-:W-:-:S02]  /*0100*/  IADD3.X R9, PT, PT, R0, UR9, RZ, P0, !PT ;  /* 0x0000000900097c10 */ /* 0x000fc400087fe4ff */
[----:B------:R-:W-:-:S03]  /*0110*/  IADD3.X R5, PT, PT, R0, UR11, RZ, P1, !PT ;  /* 0x0000000b00057c10 */ /* 0x000fc60008ffe4ff */
[----:B-1----:R-:W2:Y:S04]  /*0120*/  LDG.E.64 R2, desc[UR4][R8.64] ;  /* 0x0000000408027981 */ /* 0x002ea8000c1e1b00 */
[----:B------:R-:W2:Y:S02]  /*0130*/  LDG.E.64 R6, desc[UR4][R4.64] ;  /* 0x0000000404067981 */ /* 0x000ea4000c1e1b00 */
[----:B--2---:R-:W-:-:S07]  /*0140*/  DFMA R2, R2, UR6, R6 ;  /* 0x0000000602027c2b */ /* 0x004fce0008000006 */
[----:B------:R-:W-:Y:S01]  /*0150*/  STG.E.64 desc[UR4][R4.64], R2 ;  /* 0x0000000204007986 */ /* 0x000fe2000c101b04 */
[----:B------:R-:W-:Y:S05]  /*0160*/  EXIT ;  /* 0x000000000000794d */ /* 0x000fea0003800000 */
.L_x_0:
[----:B------:R-:W-:-:S00]  /*0170*/  BRA `(.L_x_0) ;  /* 0xfffffffc00fc7947 */ /* 0x000fc0000383ffff */
[----:B------:R-:W-:-:S00]  /*0180*/  NOP ;  /* 0x0000000000007918 */ /* 0x000fc00000000000 */
[----:B------:R-:W-:-:S00]  /*0190*/  NOP ;  /* 0x0000000000007918 */ /* 0x000fc00000000000 */
[----:B------:R-:W-:-:S00]  /*01a0*/  NOP ;  /* 0x0000000000007918 */ /* 0x000fc00000000000 */
[----:B------:R-:W-:-:S00]  /*01b0*/  NOP ;  /* 0x0000000000007918 */ /* 0x000fc00000000000 */
[----:B------:R-:W-:-:S00]  /*01c0*/  NOP ;  /* 0x0000000000007918 */ /* 0x000fc00000000000 */
[----:B------:R-:W-:-:S00]  /*01d0*/  NOP ;  /* 0x0000000000007918 */ /* 0x000fc00000000000 */
[----:B------:R-:W-:-:S00]  /*01e0*/  NOP ;  /* 0x0000000000007918 */ /* 0x000fc00000000000 */
[----:B------:R-:W-:-:S00]  /*01f0*/  NOP ;  /* 0x0000000000007918 */ /* 0x000fc00000000000 */
.L_x_1:


//--------------------- .nv.shared.reserved.0     --------------------------
	.section	.nv.shared.reserved.0,"aw",@nobits
	.weak		__nv_reservedSMEM_offset_0_alias
	.size		__nv_reservedSMEM_offset_0_alias, 0, 64
	.other		__nv_reservedSMEM_offset_0_alias,@"STO_CUDA_RESERVED_SHARED STV_DEFAULT"
__nv_reservedSMEM_offset_0_alias:
	.zero		0
	.zero		64


//--------------------- .nv.constant0._Z5daxpymdPdS_ --------------------------
	.section	.nv.constant0._Z5daxpymdPdS_,"a",@progbits
	.sectionflags	@""
	.align	4
.nv.constant0._Z5daxpymdPdS_:
	.zero		928


//--------------------- SYMBOLS --------------------------

	.type		.nv.reservedSmem.offset0,@object
	.size		.nv.reservedSmem.offset0,0x4
